.version 3.1
.target sm_20
.global .f32  gresult;
.entry main {
   .reg .f32 a, b, c;
   ld.global.f32  b, [gresult];
   ld.global.f32  c, [gresult + 4];
   mad.f32   a, b, 45.0, c;
   st.global.f32 [gresult], a;
L1:
   ld.global.f32  b, [gresult];
   ld.global.f32  c, [gresult + 4];
   mad.f32   a, 3.0, b, c;
   st.global.f32 [gresult], a;

L2:
   ld.global.f32  b, [gresult];
   mad.f32   a, b, 0.0, c;
   st.global.f32 [gresult], a;

L3:
   ld.global.f32  b, [gresult];
   neg.f32   b, b;
   mad.f32   a, b, 4.0, c;
   st.global.f32 [gresult], a;

L4:
   ld.global.f32  b, [gresult];
   neg.f32   a, b;
   mad.f32   a, a, b, c;
   st.global.f32 [gresult], a;

L5:
   ld.global.f32  b, [gresult];
   ld.global.f32  a, [gresult+4];
   neg.f32   a, a;
   neg.f32   b, b;
   neg.f32   c, c;
   mad.f32   a, a, b, c;
   st.global.f32 [gresult], a;

L6:
   exit;
}


// ===== COMPILED SASS (sm_100) =====

	.target	sm_100

	.elftype	@"ET_EXEC"


//--------------------- .note.nv.tkinfo           --------------------------
	.section	.note.nv.tkinfo,"",@"SHT_NOTE"
	.sectionflags	@"SHF_NOTE_NV_TKINFO"
	.tkinfo
        /*0018*/ 	.word	0x00000002
        /*0030*/ 	.string	""
        /*0030*/ 	.string	"ptxas"
        /*0030*/ 	.string	"Cuda compilation tools, release 13.0, V13.0.88"
        /*0030*/ 	.string	"Build cuda_13.0.r13.0/compiler.36424714_0"
        /*0030*/ 	.string	"-arch sm_100 "



//--------------------- .note.nv.cuinfo           --------------------------
	.section	.note.nv.cuinfo,"",@"SHT_NOTE"
	.sectionflags	@"SHF_NOTE_NV_CUINFO"
        /*0018*/ 	.short	0x0002
        /*001a*/ 	.short	0x0014
        /*001c*/ 	.short	0x0082
	.zero		2


//--------------------- .nv.info                  --------------------------
	.section	.nv.info,"",@"SHT_CUDA_INFO"
	.align	4


	//----- nvinfo : EIATTR_REGCOUNT
	.align		4
        /*0000*/ 	.byte	0x04, 0x2f
        /*0002*/ 	.short	(.L_2 - .L_1)
	.align		4
.L_1:
        /*0004*/ 	.word	index@(main)
        /*0008*/ 	.word	0x00000012


	//----- nvinfo : EIATTR_FRAME_SIZE
	.align		4
.L_2:
        /*000c*/ 	.byte	0x04, 0x11
        /*000e*/ 	.short	(.L_4 - .L_3)
	.align		4
.L_3:
        /*0010*/ 	.word	index@(main)
        /*0014*/ 	.word	0x00000000


	//----- nvinfo : EIATTR_MIN_STACK_SIZE
	.align		4
.L_4:
        /*0018*/ 	.byte	0x04, 0x12
        /*001a*/ 	.short	(.L_6 - .L_5)
	.align		4
.L_5:
        /*001c*/ 	.word	index@(main)
        /*0020*/ 	.word	0x00000000
.L_6:


//--------------------- .nv.compat                --------------------------
	.section	.nv.compat,"",@"SHT_CUDA_COMPAT_INFO"
	.align	4
        /*0000*/ 	.byte	0x02, 0x09, 0x00, 0x00, 0x02, 0x02, 0x01, 0x00, 0x02, 0x05, 0x05, 0x00, 0x03, 0x07, 0x01, 0x01
        /*0010*/ 	.byte	0x02, 0x03, 0x00, 0x00, 0x02, 0x06, 0x01, 0x00, 0x04, 0x0b, 0x08, 0x00, 0x09, 0x00, 0x00, 0x00
        /*0020*/ 	.byte	0x00, 0x00, 0x00, 0x00


//--------------------- .nv.info.main             --------------------------
	.section	.nv.info.main,"",@"SHT_CUDA_INFO"
	.sectionflags	@""
	.align	4


	//----- nvinfo : EIATTR_CUDA_API_VERSION
	.align		4
        /*0000*/ 	.byte	0x04, 0x37
        /*0002*/ 	.short	(.L_8 - .L_7)
.L_7:
        /*0004*/ 	.word	0x00000082


	//----- nvinfo : EIATTR_SPARSE_MMA_MASK
	.align		4
.L_8:
        /*0008*/ 	.byte	0x03, 0x50
        /*000a*/ 	.short	0x0000


	//----- nvinfo : EIATTR_MAXREG_COUNT
	.align		4
        /*000c*/ 	.byte	0x03, 0x1b
        /*000e*/ 	.short	0x00ff


	//----- nvinfo : EIATTR_MERCURY_ISA_VERSION
	.align		4
        /*0010*/ 	.byte	0x03, 0x5f
        /*0012*/ 	.short	0x0101


	//----- nvinfo : EIATTR_VRC_CTA_INIT_COUNT
	.align		4
        /*0014*/ 	.byte	0x02, 0x4a
	.zero		1
	.zero		1


	//----- nvinfo : EIATTR_EXIT_INSTR_OFFSETS
	.align		4
        /*0018*/ 	.byte	0x04, 0x1c
        /*001a*/ 	.short	(.L_10 - .L_9)


	//   ....[0]....
.L_9:
        /*001c*/ 	.word	0x00000130


	//----- nvinfo : EIATTR_SW_WAR
	.align		4
.L_10:
        /*0020*/ 	.byte	0x04, 0x36
        /*0022*/ 	.short	(.L_12 - .L_11)
.L_11:
        /*0024*/ 	.word	0x00000008
.L_12:


//--------------------- .nv.callgraph             --------------------------
	.section	.nv.callgraph,"",@"SHT_CUDA_CALLGRAPH"
	.align	4
	.sectionentsize	8
	.align		4
        /*0000*/ 	.word	0x00000000
	.align		4
        /*0004*/ 	.word	0xffffffff
	.align		4
        /*0008*/ 	.word	0x00000000
	.align		4
        /*000c*/ 	.word	0xfffffffe
	.align		4
        /*0010*/ 	.word	0x00000000
	.align		4
        /*0014*/ 	.word	0xfffffffd
	.align		4
        /*0018*/ 	.word	0x00000000
	.align		4
        /*001c*/ 	.word	0xfffffffc


//--------------------- .nv.constant4             --------------------------
	.section	.nv.constant4,"a",@progbits
	.align	8
	.align		8
.nv.constant4:
        /*0000*/ 	.dword	gresult


//--------------------- .text.main                --------------------------
	.section	.text.main,"ax",@progbits
	.align	128
.text.main:
        .type           main,@function
        .size           main,(.L_x_1 - main)
        .other          main,@"STO_CUDA_ENTRY STV_DEFAULT"
main:
[----:B------:R-:W-:Y:S08]  /*0000*/  LDC R1, c[0x0][0x37c] ;  /* 0x0000df00ff017b82 */ /* 0x000ff00000000800 */
[----:B------:R-:W0:Y:S01]  /*0010*/  LDC.64 R2, c[0x4][RZ] ;  /* 0x01000000ff027b82 */ /* 0x000e220000000a00 */
[----:B------:R-:W0:Y:S02]  /*0020*/  LDCU.64 UR4, c[0x0][0x358] ;  /* 0x00006b00ff0477ac */ /* 0x000e240008000a00 */
[----:B0-----:R-:W2:Y:S04]  /*0030*/  LDG.E R4, desc[UR4][R2.64] ;  /* 0x0000000402047981 */ /* 0x001ea8000c1e1900 */
[----:B------:R-:W2:Y:S04]  /*0040*/  LDG.E R5, desc[UR4][R2.64+0x4] ;  /* 0x0000040402057981 */ /* 0x000ea8000c1e1900 */
[----:B------:R-:W3:Y:S04]  /*0050*/  LDG.E R0, desc[UR4][R2.64+0x4] ;  /* 0x0000040402007981 */ /* 0x000ee8000c1e1900 */
[----:B------:R-:W4:Y:S01]  /*0060*/  LDG.E R15, desc[UR4][R2.64+0x4] ;  /* 0x00000404020f7981 */ /* 0x000f22000c1e1900 */
[----:B--2---:R-:W-:-:S04]  /*0070*/  FFMA R5, R4, 45, R5 ;  /* 0x4234000004057823 */ /* 0x004fc80000000005 */
[--C-:B---3--:R-:W-:Y:S01]  /*0080*/  FFMA R7, R5, 3, R0.reuse ;  /* 0x4040000005077823 */ /* 0x108fe20000000000 */
[----:B------:R-:W-:Y:S03]  /*0090*/  STG.E desc[UR4][R2.64], R5 ;  /* 0x0000000502007986 */ /* 0x000fe6000c101904 */
[--C-:B------:R-:W-:Y:S01]  /*00a0*/  FFMA R9, RZ, R7, R0.reuse ;  /* 0x00000007ff097223 */ /* 0x100fe20000000000 */
[----:B------:R-:W-:Y:S03]  /*00b0*/  STG.E desc[UR4][R2.64], R7 ;  /* 0x0000000702007986 */ /* 0x000fe6000c101904 */
[--C-:B------:R-:W-:Y:S01]  /*00c0*/  FFMA R11, R9, -4, R0.reuse ;  /* 0xc0800000090b7823 */ /* 0x100fe20000000000 */
[----:B------:R-:W-:Y:S03]  /*00d0*/  STG.E desc[UR4][R2.64], R9 ;  /* 0x0000000902007986 */ /* 0x000fe6000c101904 */
[--C-:B------:R-:W-:Y:S01]  /*00e0*/  FFMA R13, -R11, R11, R0.reuse ;  /* 0x0000000b0b0d7223 */ /* 0x100fe20000000100 */
[----:B------:R-:W-:Y:S03]  /*00f0*/  STG.E desc[UR4][R2.64], R11 ;  /* 0x0000000b02007986 */ /* 0x000fe6000c101904 */
[----:B----4-:R-:W-:Y:S01]  /*0100*/  FFMA R15, R15, R13, -R0 ;  /* 0x0000000d0f0f7223 */ /* 0x010fe20000000800 */
[----:B------:R-:W-:Y:S04]  /*0110*/  STG.E desc[UR4][R2.64], R13 ;  /* 0x0000000d02007986 */ /* 0x000fe8000c101904 */
[----:B------:R-:W-:Y:S01]  /*0120*/  STG.E desc[UR4][R2.64], R15 ;  /* 0x0000000f02007986 */ /* 0x000fe2000c101904 */
[----:B------:R-:W-:Y:S05]  /*0130*/  EXIT ;  /* 0x000000000000794d */ /* 0x000fea0003800000 */
.L_x_0:
[----:B------:R-:W-:-:S00]  /*0140*/  BRA `(.L_x_0) ;  /* 0xfffffffc00fc7947 */ /* 0x000fc0000383ffff */
[----:B------:R-:W-:-:S00]  /*0150*/  NOP ;  /* 0x0000000000007918 */ /* 0x000fc00000000000 */
        /* <DEDUP_REMOVED lines=10> */
.L_x_1:


//--------------------- .nv.shared.reserved.0     --------------------------
	.section	.nv.shared.reserved.0,"aw",@nobits
	.weak		__nv_reservedSMEM_offset_0_alias
	.size		__nv_reservedSMEM_offset_0_alias, 0, 64
	.other		__nv_reservedSMEM_offset_0_alias,@"STO_CUDA_RESERVED_SHARED STV_DEFAULT"
__nv_reservedSMEM_offset_0_alias:
	.zero		0
	.zero		64


//--------------------- .nv.global                --------------------------
	.section	.nv.global,"aw",@nobits
	.align	4
.nv.global:
	.type		gresult,@object
	.size		gresult,(.L_0 - gresult)
gresult:
	.zero		4
.L_0:


//--------------------- .nv.constant0.main        --------------------------
	.section	.nv.constant0.main,"a",@progbits
	.sectionflags	@""
	.align	4
.nv.constant0.main:
	.zero		896


//--------------------- SYMBOLS --------------------------

	.type		.nv.reservedSmem.offset0,@object
	.size		.nv.reservedSmem.offset0,0x4
